	.headerflags	@"EF_CUDA_TEXMODE_UNIFIED EF_CUDA_64BIT_ADDRESS EF_CUDA_ACCELERATORS EF_CUDA_SM90 EF_CUDA_VIRTUAL_SM(EF_CUDA_SM90)"
	.elftype	@"ET_EXEC"


//--------------------- .nv.info                  --------------------------
	.section	.nv.info,"",@"SHT_CUDA_INFO"
	.align	4


	//----- nvinfo : EIATTR_REGCOUNT
	.align		4
        /*0000*/ 	.byte	0x04, 0x2f
        /*0002*/ 	.short	(.L_3 - .L_2)
	.align		4
.L_2:
        /*0004*/ 	.word	index@(triton_poi_fused__native_batch_norm_legit_no_training_relu_3)
        /*0008*/ 	.word	0x0000001d


	//----- nvinfo : EIATTR_MIN_STACK_SIZE
	.align		4
.L_3:
        /*000c*/ 	.byte	0x04, 0x12
        /*000e*/ 	.short	(.L_5 - .L_4)
	.align		4
.L_4:
        /*0010*/ 	.word	index@(triton_poi_fused__native_batch_norm_legit_no_training_relu_3)
        /*0014*/ 	.word	0x00000000


	//----- nvinfo : EIATTR_FRAME_SIZE
	.align		4
.L_5:
        /*0018*/ 	.byte	0x04, 0x11
        /*001a*/ 	.short	(.L_7 - .L_6)
	.align		4
.L_6:
        /*001c*/ 	.word	index@(triton_poi_fused__native_batch_norm_legit_no_training_relu_3)
        /*0020*/ 	.word	0x00000000


	//----- nvinfo : EIATTR_MIN_STACK_SIZE
	.align		4
.L_7:
        /*0024*/ 	.byte	0x04, 0x12
        /*0026*/ 	.short	(.L_9 - .L_8)
	.align		4
.L_8:
        /*0028*/ 	.word	index@(triton_poi_fused__native_batch_norm_legit_no_training_relu_3)
        /*002c*/ 	.word	0x00000000
.L_9:


//--------------------- .nv.info.triton_poi_fused__native_batch_norm_legit_no_training_relu_3 --------------------------
	.section	.nv.info.triton_poi_fused__native_batch_norm_legit_no_training_relu_3,"",@"SHT_CUDA_INFO"
	.sectionflags	@""
	.align	4


	//----- nvinfo : EIATTR_CUDA_API_VERSION
	.align		4
        /*0000*/ 	.byte	0x04, 0x37
        /*0002*/ 	.short	(.L_11 - .L_10)
.L_10:
        /*0004*/ 	.word	0x0000007c


	//----- nvinfo : EIATTR_KPARAM_INFO
	.align		4
.L_11:
        /*0008*/ 	.byte	0x04, 0x17
        /*000a*/ 	.short	(.L_13 - .L_12)
.L_12:
        /*000c*/ 	.word	0x00000000
        /*0010*/ 	.short	0x0006
        /*0012*/ 	.short	0x0030
        /*0014*/ 	.byte	0x00, 0xf0, 0x11, 0x00


	//----- nvinfo : EIATTR_KPARAM_INFO
	.align		4
.L_13:
        /*0018*/ 	.byte	0x04, 0x17
        /*001a*/ 	.short	(.L_15 - .L_14)
.L_14:
        /*001c*/ 	.word	0x00000000
        /*0020*/ 	.short	0x0005
        /*0022*/ 	.short	0x0028
        /*0024*/ 	.byte	0x00, 0xf4, 0x21, 0x00


	//----- nvinfo : EIATTR_KPARAM_INFO
	.align		4
.L_15:
        /*0028*/ 	.byte	0x04, 0x17
        /*002a*/ 	.short	(.L_17 - .L_16)
.L_16:
        /*002c*/ 	.word	0x00000000
        /*0030*/ 	.short	0x0004
        /*0032*/ 	.short	0x0020
        /*0034*/ 	.byte	0x00, 0xf4, 0x21, 0x00


	//----- nvinfo : EIATTR_KPARAM_INFO
	.align		4
.L_17:
        /*0038*/ 	.byte	0x04, 0x17
        /*003a*/ 	.short	(.L_19 - .L_18)
.L_18:
        /*003c*/ 	.word	0x00000000
        /*0040*/ 	.short	0x0003
        /*0042*/ 	.short	0x0018
        /*0044*/ 	.byte	0x00, 0xf4, 0x21, 0x00


	//----- nvinfo : EIATTR_KPARAM_INFO
	.align		4
.L_19:
        /*0048*/ 	.byte	0x04, 0x17
        /*004a*/ 	.short	(.L_21 - .L_20)
.L_20:
        /*004c*/ 	.word	0x00000000
        /*0050*/ 	.short	0x0002
        /*0052*/ 	.short	0x0010
        /*0054*/ 	.byte	0x00, 0xf4, 0x21, 0x00


	//----- nvinfo : EIATTR_KPARAM_INFO
	.align		4
.L_21:
        /*0058*/ 	.byte	0x04, 0x17
        /*005a*/ 	.short	(.L_23 - .L_22)
.L_22:
        /*005c*/ 	.word	0x00000000
        /*0060*/ 	.short	0x0001
        /*0062*/ 	.short	0x0008
        /*0064*/ 	.byte	0x00, 0xf4, 0x21, 0x00


	//----- nvinfo : EIATTR_KPARAM_INFO
	.align		4
.L_23:
        /*0068*/ 	.byte	0x04, 0x17
        /*006a*/ 	.short	(.L_25 - .L_24)
.L_24:
        /*006c*/ 	.word	0x00000000
        /*0070*/ 	.short	0x0000
        /*0072*/ 	.short	0x0000
        /*0074*/ 	.byte	0x00, 0xf4, 0x21, 0x00


	//----- nvinfo : EIATTR_SPARSE_MMA_MASK
	.align		4
.L_25:
        /*0078*/ 	.byte	0x03, 0x50
        /*007a*/ 	.short	0x0000


	//----- nvinfo : EIATTR_MAXREG_COUNT
	.align		4
        /*007c*/ 	.byte	0x03, 0x1b
        /*007e*/ 	.short	0x00ff


	//----- nvinfo : EIATTR_EXIT_INSTR_OFFSETS
	.align		4
        /*0080*/ 	.byte	0x04, 0x1c
        /*0082*/ 	.short	(.L_27 - .L_26)


	//   ....[0]....
.L_26:
        /*0084*/ 	.word	0x000005b0


	//----- nvinfo : EIATTR_REQNTID
	.align		4
.L_27:
        /*0088*/ 	.byte	0x04, 0x10
        /*008a*/ 	.short	(.L_29 - .L_28)
.L_28:
        /*008c*/ 	.word	0x00000080
        /*0090*/ 	.word	0x00000001
        /*0094*/ 	.word	0x00000001


	//----- nvinfo : EIATTR_CBANK_PARAM_SIZE
	.align		4
.L_29:
        /*0098*/ 	.byte	0x03, 0x19
        /*009a*/ 	.short	0x0034


	//----- nvinfo : EIATTR_PARAM_CBANK
	.align		4
        /*009c*/ 	.byte	0x04, 0x0a
        /*009e*/ 	.short	(.L_31 - .L_30)
	.align		4
.L_30:
        /*00a0*/ 	.word	index@(.nv.constant0.triton_poi_fused__native_batch_norm_legit_no_training_relu_3)
        /*00a4*/ 	.short	0x0210
        /*00a6*/ 	.short	0x0034


	//----- nvinfo : EIATTR_SW_WAR
	.align		4
.L_31:
        /*00a8*/ 	.byte	0x04, 0x36
        /*00aa*/ 	.short	(.L_33 - .L_32)
.L_32:
        /*00ac*/ 	.word	0x00000008
.L_33:


//--------------------- .nv.callgraph             --------------------------
	.section	.nv.callgraph,"",@"SHT_CUDA_CALLGRAPH"
	.align	4
	.sectionentsize	8
	.align		4
        /*0000*/ 	.word	0x00000000
	.align		4
        /*0004*/ 	.word	0xffffffff
	.align		4
        /*0008*/ 	.word	0x00000000
	.align		4
        /*000c*/ 	.word	0xfffffffe
	.align		4
        /*0010*/ 	.word	0x00000000
	.align		4
        /*0014*/ 	.word	0xfffffffd
	.align		4
        /*0018*/ 	.word	0x00000000
	.align		4
        /*001c*/ 	.word	0xfffffffc


//--------------------- .nv.constant4             --------------------------
	.section	.nv.constant4,"a",@progbits
	.align	8
	.align		8
.nv.constant4:
        /*0000*/ 	.dword	_$_str
	.align		8
        /*0008*/ 	.dword	_$_str_$_2


//--------------------- .text.triton_poi_fused__native_batch_norm_legit_no_training_relu_3 --------------------------
	.section	.text.triton_poi_fused__native_batch_norm_legit_no_training_relu_3,"ax",@progbits
	.align	128
        .global         triton_poi_fused__native_batch_norm_legit_no_training_relu_3
        .type           triton_poi_fused__native_batch_norm_legit_no_training_relu_3,@function
        .size           triton_poi_fused__native_batch_norm_legit_no_training_relu_3,(.L_x_1 - triton_poi_fused__native_batch_norm_legit_no_training_relu_3)
        .other          triton_poi_fused__native_batch_norm_legit_no_training_relu_3,@"STO_CUDA_ENTRY STV_DEFAULT"
triton_poi_fused__native_batch_norm_legit_no_training_relu_3:
.text.triton_poi_fused__native_batch_norm_legit_no_training_relu_3:
[----:B------:R-:W-:Y:S01]  /*0000*/  LDC R1, c[0x0][0x28] ;  /* 0x00000a00ff017b82 */ /* 0x000fe20000000800 */
[----:B------:R-:W1:Y:S07]  /*0010*/  S2R R0, SR_TID.X ;  /* 0x0000000000007919 */ /* 0x000e6e0000002100 */
[----:B------:R-:W2:Y:S01]  /*0020*/  LDC.64 R20, c[0x0][0x220] ;  /* 0x00008800ff147b82 */ /* 0x000ea20000000a00 */
[----:B------:R-:W-:Y:S01]  /*0030*/  ULDC.64 UR4, c[0x0][0x208] ;  /* 0x0000820000047ab9 */ /* 0x000fe20000000a00 */
[----:B------:R-:W3:Y:S06]  /*0040*/  S2R R5, SR_CTAID.X ;  /* 0x0000000000057919 */ /* 0x000eec0000002500 */
[----:B------:R-:W4:Y:S08]  /*0050*/  LDC.64 R12, c[0x0][0x210] ;  /* 0x00008400ff0c7b82 */ /* 0x000f300000000a00 */
[----:B------:R-:W5:Y:S08]  /*0060*/  LDC.64 R16, c[0x0][0x218] ;  /* 0x00008600ff107b82 */ /* 0x000f700000000a00 */
[----:B------:R-:W5:Y:S01]  /*0070*/  LDC.64 R8, c[0x0][0x228] ;  /* 0x00008a00ff087b82 */ /* 0x000f620000000a00 */
[----:B-1----:R-:W-:-:S02]  /*0080*/  SHF.L.U32 R0, R0, 0x2, RZ ;  /* 0x0000000200007819 */ /* 0x002fc400000006ff */
[----:B---3--:R-:W-:Y:S02]  /*0090*/  SHF.R.S32.HI R3, RZ, 0x16, R5 ;  /* 0x00000016ff037819 */ /* 0x008fe40000011405 */
[----:B------:R-:W-:Y:S02]  /*00a0*/  LOP3.LUT R0, R0, 0x1fc, RZ, 0xc0, !PT ;  /* 0x000001fc00007812 */ /* 0x000fe400078ec0ff */
[----:B------:R-:W-:Y:S02]  /*00b0*/  SGXT R3, R3, 0x1 ;  /* 0x000000010303781a */ /* 0x000fe40000000200 */
[----:B------:R-:W-:Y:S02]  /*00c0*/  LEA R0, R5, R0, 0x9 ;  /* 0x0000000005007211 */ /* 0x000fe400078e48ff */
[----:B------:R-:W1:Y:S02]  /*00d0*/  LDC.64 R4, c[0x0][0x230] ;  /* 0x00008c00ff047b82 */ /* 0x000e640000000a00 */
[----:B------:R-:W-:-:S04]  /*00e0*/  LEA.HI R3, R3, R0, RZ, 0x4 ;  /* 0x0000000003037211 */ /* 0x000fc800078f20ff */
[----:B------:R-:W-:-:S04]  /*00f0*/  LOP3.LUT R3, R3, 0xfffffff0, RZ, 0xc0, !PT ;  /* 0xfffffff003037812 */ /* 0x000fc800078ec0ff */
[----:B------:R-:W-:-:S05]  /*0100*/  IADD3 R2, R0, -R3, RZ ;  /* 0x8000000300027210 */ /* 0x000fca0007ffe0ff */
[----:B--2---:R-:W-:-:S06]  /*0110*/  IMAD.WIDE R20, R2, 0x4, R20 ;  /* 0x0000000402147825 */ /* 0x004fcc00078e0214 */
[----:B------:R-:W2:Y:S01]  /*0120*/  LDG.E.EL.128 R20, desc[UR4][R20.64] ;  /* 0x0000000414147981 */ /* 0x000ea2000c2e1d00 */
[----:B----4-:R-:W-:-:S04]  /*0130*/  IMAD.WIDE R12, R0, 0x4, R12 ;  /* 0x00000004000c7825 */ /* 0x010fc800078e020c */
[C---:B-----5:R-:W-:Y:S02]  /*0140*/  IMAD.WIDE R16, R2.reuse, 0x4, R16 ;  /* 0x0000000402107825 */ /* 0x060fe400078e0210 */
[----:B------:R-:W3:Y:S04]  /*0150*/  LDG.E.128 R12, desc[UR4][R12.64] ;  /* 0x000000040c0c7981 */ /* 0x000ee8000c1e1d00 */
[----:B------:R-:W3:Y:S01]  /*0160*/  LDG.E.EL.128 R16, desc[UR4][R16.64] ;  /* 0x0000000410107981 */ /* 0x000ee2000c2e1d00 */
[----:B0-----:R-:W-:-:S04]  /*0170*/  IMAD.WIDE R8, R2, 0x4, R8 ;  /* 0x0000000402087825 */ /* 0x001fc800078e0208 */
[----:B-1----:R-:W-:Y:S02]  /*0180*/  IMAD.WIDE R4, R2, 0x4, R4 ;  /* 0x0000000402047825 */ /* 0x002fe400078e0204 */
[----:B------:R-:W4:Y:S04]  /*0190*/  LDG.E.EL.128 R8, desc[UR4][R8.64] ;  /* 0x0000000408087981 */ /* 0x000f28000c2e1d00 */
[----:B------:R-:W4:Y:S01]  /*01a0*/  LDG.E.EL.128 R4, desc[UR4][R4.64] ;  /* 0x0000000404047981 */ /* 0x000f22000c2e1d00 */
[----:B--2---:R-:W-:Y:S01]  /*01b0*/  FADD R22, R22, 9.9999997473787516356e-06 ;  /* 0x3727c5ac16167421 */ /* 0x004fe20000000000 */
[----:B------:R-:W-:Y:S01]  /*01c0*/  FADD R23, R23, 9.9999997473787516356e-06 ;  /* 0x3727c5ac17177421 */ /* 0x000fe20000000000 */
[----:B------:R-:W-:Y:S01]  /*01d0*/  FADD R2, R20, 9.9999997473787516356e-06 ;  /* 0x3727c5ac14027421 */ /* 0x000fe20000000000 */
[----:B------:R-:W-:Y:S01]  /*01e0*/  FADD R21, R21, 9.9999997473787516356e-06 ;  /* 0x3727c5ac15157421 */ /* 0x000fe20000000000 */
[----:B------:R-:W0:Y:S01]  /*01f0*/  MUFU.SQRT R24, R22 ;  /* 0x0000001600187308 */ /* 0x000e220000002000 */
[----:B------:R-:W-:Y:S01]  /*0200*/  HFMA2.MMA R20, -RZ, RZ, 1.625, 0 ;  /* 0x3e800000ff147435 */ /* 0x000fe200000001ff */
[----:B---3--:R-:W-:-:S06]  /*0210*/  FADD R12, R12, -R16 ;  /* 0x800000100c0c7221 */ /* 0x008fcc0000000000 */
[----:B------:R-:W1:Y:S01]  /*0220*/  MUFU.SQRT R23, R23 ;  /* 0x0000001700177308 */ /* 0x000e620000002000 */
[----:B------:R-:W-:Y:S01]  /*0230*/  FADD R13, R13, -R17 ;  /* 0x800000110d0d7221 */ /* 0x000fe20000000000 */
[----:B------:R-:W-:Y:S01]  /*0240*/  FADD R14, R14, -R18 ;  /* 0x800000120e0e7221 */ /* 0x000fe20000000000 */
[----:B------:R-:W-:Y:S01]  /*0250*/  FADD R18, R15, -R19 ;  /* 0x800000130f127221 */ /* 0x000fe20000000000 */
[----:B0-----:R-:W-:-:S04]  /*0260*/  FSETP.GT.AND P6, PT, R24, 8.50705917302346158658e+37, PT ;  /* 0x7e8000001800780b */ /* 0x001fc80003fc4000 */
[----:B------:R0:W2:Y:S01]  /*0270*/  MUFU.SQRT R25, R2 ;  /* 0x0000000200197308 */ /* 0x0000a20000002000 */
[----:B------:R-:W-:Y:S02]  /*0280*/  FSETP.GEU.AND P1, PT, R24, 1.175494350822287508e-38, PT ;  /* 0x008000001800780b */ /* 0x000fe40003f2e000 */
[----:B-1----:R-:W-:-:S05]  /*0290*/  FSETP.GT.AND P5, PT, R23, 8.50705917302346158658e+37, PT ;  /* 0x7e8000001700780b */ /* 0x002fca0003fa4000 */
[----:B------:R1:W3:Y:S01]  /*02a0*/  MUFU.SQRT R26, R21 ;  /* 0x00000015001a7308 */ /* 0x0002e20000002000 */
[----:B------:R-:W-:Y:S01]  /*02b0*/  FSETP.GEU.AND P2, PT, R23, 1.175494350822287508e-38, PT ;  /* 0x008000001700780b */ /* 0x000fe20003f4e000 */
[----:B0-----:R-:W0:Y:S01]  /*02c0*/  LDC.64 R2, c[0x0][0x238] ;  /* 0x00008e00ff027b82 */ /* 0x001e220000000a00 */
[----:B------:R-:W-:Y:S01]  /*02d0*/  FSEL R16, R20, 1, P5 ;  /* 0x3f80000014107808 */ /* 0x000fe20002800000 */
[----:B------:R-:W-:Y:S01]  /*02e0*/  @P6 FMUL R24, R24, 0.25 ;  /* 0x3e80000018186820 */ /* 0x000fe20000400000 */
[----:B--2---:R-:W-:-:S03]  /*02f0*/  FSETP.GT.AND P3, PT, R25, 8.50705917302346158658e+37, PT ;  /* 0x7e8000001900780b */ /* 0x004fc60003f64000 */
[----:B------:R-:W-:Y:S01]  /*0300*/  @!P1 FMUL R24, R24, 16777216 ;  /* 0x4b80000018189820 */ /* 0x000fe20000400000 */
[----:B-1----:R-:W-:Y:S02]  /*0310*/  FSEL R21, R20, 1, P6 ;  /* 0x3f80000014157808 */ /* 0x002fe40003000000 */
[----:B------:R-:W-:Y:S01]  /*0320*/  FSETP.GEU.AND P6, PT, R25, 1.175494350822287508e-38, PT ;  /* 0x008000001900780b */ /* 0x000fe20003fce000 */
[----:B------:R-:W-:Y:S02]  /*0330*/  @P5 FMUL R23, R23, 0.25 ;  /* 0x3e80000017175820 */ /* 0x000fe40000400000 */
[----:B------:R-:W1:Y:S01]  /*0340*/  MUFU.RCP R24, R24 ;  /* 0x0000001800187308 */ /* 0x000e620000001000 */
[C---:B---3--:R-:W-:Y:S01]  /*0350*/  FSETP.GT.AND P4, PT, R26.reuse, 8.50705917302346158658e+37, PT ;  /* 0x7e8000001a00780b */ /* 0x048fe20003f84000 */
[----:B------:R-:W-:Y:S01]  /*0360*/  @!P2 FMUL R23, R23, 16777216 ;  /* 0x4b8000001717a820 */ /* 0x000fe20000400000 */
[----:B------:R-:W-:Y:S01]  /*0370*/  FSETP.GEU.AND P0, PT, R26, 1.175494350822287508e-38, PT ;  /* 0x008000001a00780b */ /* 0x000fe20003f0e000 */
[----:B------:R-:W-:Y:S01]  /*0380*/  @!P2 FMUL R16, R16, 16777216 ;  /* 0x4b8000001010a820 */ /* 0x000fe20000400000 */
[C---:B------:R-:W-:Y:S01]  /*0390*/  FSEL R17, R20.reuse, 1, P4 ;  /* 0x3f80000014117808 */ /* 0x040fe20002000000 */
[----:B------:R-:W-:Y:S01]  /*03a0*/  @P3 FMUL R25, R25, 0.25 ;  /* 0x3e80000019193820 */ /* 0x000fe20000400000 */
[----:B------:R-:W-:Y:S01]  /*03b0*/  FSEL R20, R20, 1, P3 ;  /* 0x3f80000014147808 */ /* 0x000fe20001800000 */
[----:B------:R-:W2:Y:S01]  /*03c0*/  MUFU.RCP R23, R23 ;  /* 0x0000001700177308 */ /* 0x000ea20000001000 */
[----:B------:R-:W-:Y:S01]  /*03d0*/  @!P1 FMUL R21, R21, 16777216 ;  /* 0x4b80000015159820 */ /* 0x000fe20000400000 */
[----:B------:R-:W-:-:S02]  /*03e0*/  @!P6 FMUL R25, R25, 16777216 ;  /* 0x4b8000001919e820 */ /* 0x000fc40000400000 */
[----:B------:R-:W-:Y:S01]  /*03f0*/  @!P6 FMUL R20, R20, 16777216 ;  /* 0x4b8000001414e820 */ /* 0x000fe20000400000 */
[----:B0-----:R-:W-:-:S04]  /*0400*/  IMAD.WIDE R2, R0, 0x4, R2 ;  /* 0x0000000400027825 */ /* 0x001fc800078e0202 */
[----:B------:R-:W-:Y:S01]  /*0410*/  @P4 FMUL R26, R26, 0.25 ;  /* 0x3e8000001a1a4820 */ /* 0x000fe20000400000 */
[----:B-1----:R-:W-:Y:S01]  /*0420*/  FMUL R21, R24, R21 ;  /* 0x0000001518157220 */ /* 0x002fe20000400000 */
[----:B------:R-:W0:Y:S01]  /*0430*/  MUFU.RCP R25, R25 ;  /* 0x0000001900197308 */ /* 0x000e220000001000 */
[----:B------:R-:W-:Y:S01]  /*0440*/  @!P0 FMUL R17, R17, 16777216 ;  /* 0x4b80000011118820 */ /* 0x000fe20000400000 */
[----:B------:R-:W-:Y:S01]  /*0450*/  @!P0 FMUL R26, R26, 16777216 ;  /* 0x4b8000001a1a8820 */ /* 0x000fe20000400000 */
[----:B------:R-:W-:Y:S01]  /*0460*/  FMUL R21, R21, R14 ;  /* 0x0000000e15157220 */ /* 0x000fe20000400000 */
[----:B--2---:R-:W-:-:S04]  /*0470*/  FMUL R23, R23, R16 ;  /* 0x0000001017177220 */ /* 0x004fc80000400000 */
[----:B------:R-:W1:Y:S01]  /*0480*/  MUFU.RCP R22, R26 ;  /* 0x0000001a00167308 */ /* 0x000e620000001000 */
[----:B----4-:R-:W-:Y:S01]  /*0490*/  FFMA R6, R10, R21, R6 ;  /* 0x000000150a067223 */ /* 0x010fe20000000006 */
[----:B------:R-:W-:-:S04]  /*04a0*/  FMUL R18, R23, R18 ;  /* 0x0000001217127220 */ /* 0x000fc80000400000 */
[C---:B------:R-:W-:Y:S01]  /*04b0*/  FSETP.GEU.AND P1, PT, R6.reuse, RZ, PT ;  /* 0x000000ff0600720b */ /* 0x040fe20003f2e000 */
[----:B0-----:R-:W-:Y:S01]  /*04c0*/  FMUL R25, R25, R20 ;  /* 0x0000001419197220 */ /* 0x001fe20000400000 */
[----:B------:R-:W-:Y:S02]  /*04d0*/  FFMA R7, R11, R18, R7 ;  /* 0x000000120b077223 */ /* 0x000fe40000000007 */
[----:B------:R-:W-:Y:S01]  /*04e0*/  SEL R6, R6, RZ, P1 ;  /* 0x000000ff06067207 */ /* 0x000fe20000800000 */
[----:B------:R-:W-:Y:S02]  /*04f0*/  FMUL R25, R25, R12 ;  /* 0x0000000c19197220 */ /* 0x000fe40000400000 */
[C---:B------:R-:W-:Y:S01]  /*0500*/  FSETP.GEU.AND P0, PT, R7.reuse, RZ, PT ;  /* 0x000000ff0700720b */ /* 0x040fe20003f0e000 */
[----:B-1----:R-:W-:Y:S01]  /*0510*/  FMUL R22, R22, R17 ;  /* 0x0000001116167220 */ /* 0x002fe20000400000 */
[----:B------:R-:W-:Y:S02]  /*0520*/  FFMA R4, R8, R25, R4 ;  /* 0x0000001908047223 */ /* 0x000fe40000000004 */
[----:B------:R-:W-:Y:S01]  /*0530*/  SEL R7, R7, RZ, P0 ;  /* 0x000000ff07077207 */ /* 0x000fe20000000000 */
[----:B------:R-:W-:-:S02]  /*0540*/  FMUL R22, R22, R13 ;  /* 0x0000000d16167220 */ /* 0x000fc40000400000 */
[C---:B------:R-:W-:Y:S02]  /*0550*/  FSETP.GEU.AND P3, PT, R4.reuse, RZ, PT ;  /* 0x000000ff0400720b */ /* 0x040fe40003f6e000 */
[----:B------:R-:W-:Y:S02]  /*0560*/  FFMA R5, R9, R22, R5 ;  /* 0x0000001609057223 */ /* 0x000fe40000000005 */
[----:B------:R-:W-:-:S03]  /*0570*/  SEL R4, R4, RZ, P3 ;  /* 0x000000ff04047207 */ /* 0x000fc60001800000 */
[----:B------:R-:W-:-:S04]  /*0580*/  FSETP.GEU.AND P2, PT, R5, RZ, PT ;  /* 0x000000ff0500720b */ /* 0x000fc80003f4e000 */
[----:B------:R-:W-:-:S05]  /*0590*/  SEL R5, R5, RZ, P2 ;  /* 0x000000ff05057207 */ /* 0x000fca0001000000 */
[----:B------:R-:W-:Y:S01]  /*05a0*/  STG.E.128 desc[UR4][R2.64], R4 ;  /* 0x0000000402007986 */ /* 0x000fe2000c101d04 */
[----:B------:R-:W-:Y:S05]  /*05b0*/  EXIT ;  /* 0x000000000000794d */ /* 0x000fea0003800000 */
.L_x_0:
[----:B------:R-:W-:-:S00]  /*05c0*/  BRA `(.L_x_0) ;  /* 0xfffffffc00fc7947 */ /* 0x000fc0000383ffff */
[----:B------:R-:W-:-:S00]  /*05d0*/  NOP ;  /* 0x0000000000007918 */ /* 0x000fc00000000000 */
        /* <DEDUP_REMOVED lines=10> */
.L_x_1:


//--------------------- .nv.global.init           --------------------------
	.section	.nv.global.init,"aw",@progbits
.nv.global.init:
	.type		_$_str,@object
	.size		_$_str,(_$_str_$_2 - _$_str)
_$_str:
        /*0000*/ 	.byte	0x5f, 0x5f, 0x43, 0x55, 0x44, 0x41, 0x5f, 0x46, 0x54, 0x5a, 0x00
	.type		_$_str_$_2,@object
	.size		_$_str_$_2,(.L_1 - _$_str_$_2)
_$_str_$_2:
        /*000b*/ 	.byte	0x5f, 0x5f, 0x43, 0x55, 0x44, 0x41, 0x5f, 0x50, 0x52, 0x45, 0x43, 0x5f, 0x53, 0x51, 0x52, 0x54
        /*001b*/ 	.byte	0x00
.L_1:


//--------------------- .nv.constant0.triton_poi_fused__native_batch_norm_legit_no_training_relu_3 --------------------------
	.section	.nv.constant0.triton_poi_fused__native_batch_norm_legit_no_training_relu_3,"a",@progbits
	.sectionflags	@""
	.align	4
.nv.constant0.triton_poi_fused__native_batch_norm_legit_no_training_relu_3:
	.zero		580
